






.version 4.0
.target sm_30
.address_size 64

.global .align 8 .b8 _ZTV18StopWatchInterface[72];
.global .align 8 .b8 _ZTV14StopWatchLinux[72];

.visible .entry _Z16increment_kernelPii(
.param .u64 _Z16increment_kernelPii_param_0,
.param .u32 _Z16increment_kernelPii_param_1
)
{
.reg .s32 %r<8>;
.reg .s64 %rd<5>;


ld.param.u64 %rd1, [_Z16increment_kernelPii_param_0];
ld.param.u32 %r1, [_Z16increment_kernelPii_param_1];
cvta.to.global.u64 %rd2, %rd1;
mov.u32 %r2, %ctaid.x;
mov.u32 %r3, %ntid.x;
mov.u32 %r4, %tid.x;
mad.lo.s32 %r5, %r3, %r2, %r4;
mul.wide.s32 %rd3, %r5, 4;
add.s64 %rd4, %rd2, %rd3;
ld.global.u32 %r6, [%rd4];
add.s32 %r7, %r6, %r1;
st.global.u32 [%rd4], %r7;
ret;
}




// ===== COMPILED SASS (sm_100) =====

	.target	sm_100

	.elftype	@"ET_EXEC"


//--------------------- .note.nv.tkinfo           --------------------------
	.section	.note.nv.tkinfo,"",@"SHT_NOTE"
	.sectionflags	@"SHF_NOTE_NV_TKINFO"
	.tkinfo
        /*0018*/ 	.word	0x00000002
        /*0030*/ 	.string	""
        /*0030*/ 	.string	"ptxas"
        /*0030*/ 	.string	"Cuda compilation tools, release 13.0, V13.0.88"
        /*0030*/ 	.string	"Build cuda_13.0.r13.0/compiler.36424714_0"
        /*0030*/ 	.string	"-arch sm_100 "



//--------------------- .note.nv.cuinfo           --------------------------
	.section	.note.nv.cuinfo,"",@"SHT_NOTE"
	.sectionflags	@"SHF_NOTE_NV_CUINFO"
        /*0018*/ 	.short	0x0002
        /*001a*/ 	.short	0x001e
        /*001c*/ 	.short	0x0082
	.zero		2


//--------------------- .nv.info                  --------------------------
	.section	.nv.info,"",@"SHT_CUDA_INFO"
	.align	4


	//----- nvinfo : EIATTR_REGCOUNT
	.align		4
        /*0000*/ 	.byte	0x04, 0x2f
        /*0002*/ 	.short	(.L_3 - .L_2)
	.align		4
.L_2:
        /*0004*/ 	.word	index@(_Z16increment_kernelPii)
        /*0008*/ 	.word	0x00000008


	//----- nvinfo : EIATTR_FRAME_SIZE
	.align		4
.L_3:
        /*000c*/ 	.byte	0x04, 0x11
        /*000e*/ 	.short	(.L_5 - .L_4)
	.align		4
.L_4:
        /*0010*/ 	.word	index@(_Z16increment_kernelPii)
        /*0014*/ 	.word	0x00000000


	//----- nvinfo : EIATTR_MIN_STACK_SIZE
	.align		4
.L_5:
        /*0018*/ 	.byte	0x04, 0x12
        /*001a*/ 	.short	(.L_7 - .L_6)
	.align		4
.L_6:
        /*001c*/ 	.word	index@(_Z16increment_kernelPii)
        /*0020*/ 	.word	0x00000000
.L_7:


//--------------------- .nv.compat                --------------------------
	.section	.nv.compat,"",@"SHT_CUDA_COMPAT_INFO"
	.align	4
        /*0000*/ 	.byte	0x02, 0x09, 0x00, 0x00, 0x02, 0x02, 0x01, 0x00, 0x02, 0x05, 0x05, 0x00, 0x03, 0x07, 0x01, 0x01
        /*0010*/ 	.byte	0x02, 0x03, 0x00, 0x00, 0x02, 0x06, 0x01, 0x00, 0x04, 0x0b, 0x08, 0x00, 0x09, 0x00, 0x00, 0x00
        /*0020*/ 	.byte	0x00, 0x00, 0x00, 0x00


//--------------------- .nv.info._Z16increment_kernelPii --------------------------
	.section	.nv.info._Z16increment_kernelPii,"",@"SHT_CUDA_INFO"
	.sectionflags	@""
	.align	4


	//----- nvinfo : EIATTR_CUDA_API_VERSION
	.align		4
        /*0000*/ 	.byte	0x04, 0x37
        /*0002*/ 	.short	(.L_9 - .L_8)
.L_8:
        /*0004*/ 	.word	0x00000082


	//----- nvinfo : EIATTR_KPARAM_INFO
	.align		4
.L_9:
        /*0008*/ 	.byte	0x04, 0x17
        /*000a*/ 	.short	(.L_11 - .L_10)
.L_10:
        /*000c*/ 	.word	0x00000000
        /*0010*/ 	.short	0x0001
        /*0012*/ 	.short	0x0008
        /*0014*/ 	.byte	0x00, 0xf0, 0x11, 0x00


	//----- nvinfo : EIATTR_KPARAM_INFO
	.align		4
.L_11:
        /*0018*/ 	.byte	0x04, 0x17
        /*001a*/ 	.short	(.L_13 - .L_12)
.L_12:
        /*001c*/ 	.word	0x00000000
        /*0020*/ 	.short	0x0000
        /*0022*/ 	.short	0x0000
        /*0024*/ 	.byte	0x00, 0xf0, 0x21, 0x00


	//----- nvinfo : EIATTR_SPARSE_MMA_MASK
	.align		4
.L_13:
        /*0028*/ 	.byte	0x03, 0x50
        /*002a*/ 	.short	0x0000


	//----- nvinfo : EIATTR_MAXREG_COUNT
	.align		4
        /*002c*/ 	.byte	0x03, 0x1b
        /*002e*/ 	.short	0x00ff


	//----- nvinfo : EIATTR_MERCURY_ISA_VERSION
	.align		4
        /*0030*/ 	.byte	0x03, 0x5f
        /*0032*/ 	.short	0x0101


	//----- nvinfo : EIATTR_VRC_CTA_INIT_COUNT
	.align		4
        /*0034*/ 	.byte	0x02, 0x4a
	.zero		1
	.zero		1


	//----- nvinfo : EIATTR_EXIT_INSTR_OFFSETS
	.align		4
        /*0038*/ 	.byte	0x04, 0x1c
        /*003a*/ 	.short	(.L_15 - .L_14)


	//   ....[0]....
.L_14:
        /*003c*/ 	.word	0x000000c0


	//----- nvinfo : EIATTR_CBANK_PARAM_SIZE
	.align		4
.L_15:
        /*0040*/ 	.byte	0x03, 0x19
        /*0042*/ 	.short	0x000c


	//----- nvinfo : EIATTR_PARAM_CBANK
	.align		4
        /*0044*/ 	.byte	0x04, 0x0a
        /*0046*/ 	.short	(.L_17 - .L_16)
	.align		4
.L_16:
        /*0048*/ 	.word	index@(.nv.constant0._Z16increment_kernelPii)
        /*004c*/ 	.short	0x0380
        /*004e*/ 	.short	0x000c


	//----- nvinfo : EIATTR_SW_WAR
	.align		4
.L_17:
        /*0050*/ 	.byte	0x04, 0x36
        /*0052*/ 	.short	(.L_19 - .L_18)
.L_18:
        /*0054*/ 	.word	0x00000008
.L_19:


//--------------------- .nv.callgraph             --------------------------
	.section	.nv.callgraph,"",@"SHT_CUDA_CALLGRAPH"
	.align	4
	.sectionentsize	8
	.align		4
        /*0000*/ 	.word	0x00000000
	.align		4
        /*0004*/ 	.word	0xffffffff
	.align		4
        /*0008*/ 	.word	0x00000000
	.align		4
        /*000c*/ 	.word	0xfffffffe
	.align		4
        /*0010*/ 	.word	0x00000000
	.align		4
        /*0014*/ 	.word	0xfffffffd
	.align		4
        /*0018*/ 	.word	0x00000000
	.align		4
        /*001c*/ 	.word	0xfffffffc


//--------------------- .nv.constant4             --------------------------
	.section	.nv.constant4,"a",@progbits
	.align	8
	.align		8
.nv.constant4:
        /*0000*/ 	.dword	_ZTV18StopWatchInterface
	.align		8
        /*0008*/ 	.dword	_ZTV14StopWatchLinux


//--------------------- .text._Z16increment_kernelPii --------------------------
	.section	.text._Z16increment_kernelPii,"ax",@progbits
	.align	128
        .global         _Z16increment_kernelPii
        .type           _Z16increment_kernelPii,@function
        .size           _Z16increment_kernelPii,(.L_x_1 - _Z16increment_kernelPii)
        .other          _Z16increment_kernelPii,@"STO_CUDA_ENTRY STV_DEFAULT"
_Z16increment_kernelPii:
.text._Z16increment_kernelPii:
[----:B------:R-:W-:Y:S01]  /*0000*/  LDC R1, c[0x0][0x37c] ;  /* 0x0000df00ff017b82 */ /* 0x000fe20000000800 */
[----:B------:R-:W0:Y:S07]  /*0010*/  S2R R0, SR_TID.X ;  /* 0x0000000000007919 */ /* 0x000e2e0000002100 */
[----:B------:R-:W0:Y:S01]  /*0020*/  S2UR UR6, SR_CTAID.X ;  /* 0x00000000000679c3 */ /* 0x000e220000002500 */
[----:B------:R-:W1:Y:S07]  /*0030*/  LDCU.64 UR4, c[0x0][0x358] ;  /* 0x00006b00ff0477ac */ /* 0x000e6e0008000a00 */
[----:B------:R-:W0:Y:S08]  /*0040*/  LDC R5, c[0x0][0x360] ;  /* 0x0000d800ff057b82 */ /* 0x000e300000000800 */
[----:B------:R-:W2:Y:S01]  /*0050*/  LDC.64 R2, c[0x0][0x380] ;  /* 0x0000e000ff027b82 */ /* 0x000ea20000000a00 */
[----:B0-----:R-:W-:Y:S01]  /*0060*/  IMAD R5, R5, UR6, R0 ;  /* 0x0000000605057c24 */ /* 0x001fe2000f8e0200 */
[----:B------:R-:W0:Y:S03]  /*0070*/  LDCU UR6, c[0x0][0x388] ;  /* 0x00007100ff0677ac */ /* 0x000e260008000800 */
[----:B--2---:R-:W-:-:S05]  /*0080*/  IMAD.WIDE R2, R5, 0x4, R2 ;  /* 0x0000000405027825 */ /* 0x004fca00078e0202 */
[----:B-1----:R-:W0:Y:S02]  /*0090*/  LDG.E R0, desc[UR4][R2.64] ;  /* 0x0000000402007981 */ /* 0x002e24000c1e1900 */
[----:B0-----:R-:W-:-:S05]  /*00a0*/  IADD3 R5, PT, PT, R0, UR6, RZ ;  /* 0x0000000600057c10 */ /* 0x001fca000fffe0ff */
[----:B------:R-:W-:Y:S01]  /*00b0*/  STG.E desc[UR4][R2.64], R5 ;  /* 0x0000000502007986 */ /* 0x000fe2000c101904 */
[----:B------:R-:W-:Y:S05]  /*00c0*/  EXIT ;  /* 0x000000000000794d */ /* 0x000fea0003800000 */
.L_x_0:
[----:B------:R-:W-:-:S00]  /*00d0*/  BRA `(.L_x_0) ;  /* 0xfffffffc00fc7947 */ /* 0x000fc0000383ffff */
[----:B------:R-:W-:-:S00]  /*00e0*/  NOP ;  /* 0x0000000000007918 */ /* 0x000fc00000000000 */
        /* <DEDUP_REMOVED lines=9> */
.L_x_1:


//--------------------- .nv.shared.reserved.0     --------------------------
	.section	.nv.shared.reserved.0,"aw",@nobits
	.weak		__nv_reservedSMEM_offset_0_alias
	.size		__nv_reservedSMEM_offset_0_alias, 0, 64
	.other		__nv_reservedSMEM_offset_0_alias,@"STO_CUDA_RESERVED_SHARED STV_DEFAULT"
__nv_reservedSMEM_offset_0_alias:
	.zero		0
	.zero		64


//--------------------- .nv.global                --------------------------
	.section	.nv.global,"aw",@nobits
	.align	8
.nv.global:
	.type		_ZTV18StopWatchInterface,@object
	.size		_ZTV18StopWatchInterface,(_ZTV14StopWatchLinux - _ZTV18StopWatchInterface)
_ZTV18StopWatchInterface:
	.zero		72
	.type		_ZTV14StopWatchLinux,@object
	.size		_ZTV14StopWatchLinux,(.L_1 - _ZTV14StopWatchLinux)
_ZTV14StopWatchLinux:
	.zero		72
.L_1:


//--------------------- .nv.constant0._Z16increment_kernelPii --------------------------
	.section	.nv.constant0._Z16increment_kernelPii,"a",@progbits
	.sectionflags	@""
	.align	4
.nv.constant0._Z16increment_kernelPii:
	.zero		908


//--------------------- SYMBOLS --------------------------

	.type		.nv.reservedSmem.offset0,@object
	.size		.nv.reservedSmem.offset0,0x4
